//
// Generated by NVIDIA NVVM Compiler
//
// Compiler Build ID: CL-36424714
// Cuda compilation tools, release 13.0, V13.0.88
// Based on NVVM 20.0.0
//

.version 9.0
.target sm_100
.address_size 64

	// .globl	_Z13simple_kernelv
.extern .func  (.param .b32 func_retval0) vprintf
(
	.param .b64 vprintf_param_0,
	.param .b64 vprintf_param_1
)
;
.global .align 1 .b8 $str[25] = {72, 101, 108, 108, 111, 32, 87, 111, 114, 108, 100, 32, 102, 114, 111, 109, 32, 71, 80, 85, 32, 37, 100, 10};

.visible .entry _Z13simple_kernelv()
{
	.local .align 8 .b8 	__local_depot0[8];
	.reg .b64 	%SP;
	.reg .b64 	%SPL;
	.reg .b32 	%r<7>;
	.reg .b64 	%rd<5>;

	mov.u64 	%SPL, __local_depot0;
	cvta.local.u64 	%SP, %SPL;
	mov.u32 	%r1, %tid.x;
	mov.u32 	%r2, %ctaid.x;
	mov.u32 	%r3, %ntid.x;
	mad.lo.s32 	%r4, %r2, %r3, %r1;
	add.u64 	%rd1, %SP, 0;
	add.u64 	%rd2, %SPL, 0;
	st.local.u32 	[%rd2], %r4;
	mov.u64 	%rd3, $str;
	cvta.global.u64 	%rd4, %rd3;
	{ // callseq 0, 0
	.param .b64 param0;
	st.param.b64 	[param0], %rd4;
	.param .b64 param1;
	st.param.b64 	[param1], %rd1;
	.param .b32 retval0;
	call.uni (retval0), 
	vprintf, 
	(
	param0, 
	param1
	);
	ld.param.b32 	%r5, [retval0];
	} // callseq 0
	ret;

}


// ===== COMPILED SASS (sm_100) =====

	.target	sm_100

	.elftype	@"ET_EXEC"


//--------------------- .note.nv.tkinfo           --------------------------
	.section	.note.nv.tkinfo,"",@"SHT_NOTE"
	.sectionflags	@"SHF_NOTE_NV_TKINFO"
	.tkinfo
        /*0018*/ 	.word	0x00000002
        /*0030*/ 	.string	""
        /*0030*/ 	.string	"ptxas"
        /*0030*/ 	.string	"Cuda compilation tools, release 13.0, V13.0.88"
        /*0030*/ 	.string	"Build cuda_13.0.r13.0/compiler.36424714_0"
        /*0030*/ 	.string	"-arch sm_100 -m 64 "



//--------------------- .note.nv.cuinfo           --------------------------
	.section	.note.nv.cuinfo,"",@"SHT_NOTE"
	.sectionflags	@"SHF_NOTE_NV_CUINFO"
        /*0018*/ 	.short	0x0002
        /*001a*/ 	.short	0x0064
        /*001c*/ 	.short	0x0082
	.zero		2


//--------------------- .nv.info                  --------------------------
	.section	.nv.info,"",@"SHT_CUDA_INFO"
	.align	4


	//----- nvinfo : EIATTR_REGCOUNT
	.align		4
        /*0000*/ 	.byte	0x04, 0x2f
        /*0002*/ 	.short	(.L_2 - .L_1)
	.align		4
.L_1:
        /*0004*/ 	.word	index@(_Z13simple_kernelv)
        /*0008*/ 	.word	0x00000018


	//----- nvinfo : EIATTR_FRAME_SIZE
	.align		4
.L_2:
        /*000c*/ 	.byte	0x04, 0x11
        /*000e*/ 	.short	(.L_4 - .L_3)
	.align		4
.L_3:
        /*0010*/ 	.word	index@(_Z13simple_kernelv)
        /*0014*/ 	.word	0x00000008


	//----- nvinfo : EIATTR_MIN_STACK_SIZE
	.align		4
.L_4:
        /*0018*/ 	.byte	0x04, 0x12
        /*001a*/ 	.short	(.L_6 - .L_5)
	.align		4
.L_5:
        /*001c*/ 	.word	index@(_Z13simple_kernelv)
        /*0020*/ 	.word	0x00000008
.L_6:


//--------------------- .nv.compat                --------------------------
	.section	.nv.compat,"",@"SHT_CUDA_COMPAT_INFO"
	.align	4
        /*0000*/ 	.byte	0x02, 0x09, 0x00, 0x00, 0x02, 0x02, 0x01, 0x00, 0x02, 0x05, 0x05, 0x00, 0x03, 0x07, 0x01, 0x01
        /*0010*/ 	.byte	0x02, 0x03, 0x00, 0x00, 0x02, 0x06, 0x01, 0x00, 0x04, 0x0b, 0x08, 0x00, 0x09, 0x00, 0x00, 0x00
        /*0020*/ 	.byte	0x00, 0x00, 0x00, 0x00


//--------------------- .nv.info._Z13simple_kernelv --------------------------
	.section	.nv.info._Z13simple_kernelv,"",@"SHT_CUDA_INFO"
	.sectionflags	@""
	.align	4


	//----- nvinfo : EIATTR_CUDA_API_VERSION
	.align		4
        /*0000*/ 	.byte	0x04, 0x37
        /*0002*/ 	.short	(.L_8 - .L_7)
.L_7:
        /*0004*/ 	.word	0x00000082


	//----- nvinfo : EIATTR_SPARSE_MMA_MASK
	.align		4
.L_8:
        /*0008*/ 	.byte	0x03, 0x50
        /*000a*/ 	.short	0x0000


	//----- nvinfo : EIATTR_MAXREG_COUNT
	.align		4
        /*000c*/ 	.byte	0x03, 0x1b
        /*000e*/ 	.short	0x00ff


	//----- nvinfo : EIATTR_EXTERNS
	.align		4
        /*0010*/ 	.byte	0x04, 0x0f
        /*0012*/ 	.short	(.L_10 - .L_9)


	//   ....[0]....
	.align		4
.L_9:
        /*0014*/ 	.word	index@(vprintf)


	//----- nvinfo : EIATTR_MERCURY_ISA_VERSION
	.align		4
.L_10:
        /*0018*/ 	.byte	0x03, 0x5f
        /*001a*/ 	.short	0x0101


	//----- nvinfo : EIATTR_VRC_CTA_INIT_COUNT
	.align		4
        /*001c*/ 	.byte	0x02, 0x4a
	.zero		1
	.zero		1


	//----- nvinfo : EIATTR_SYSCALL_OFFSETS
	.align		4
        /*0020*/ 	.byte	0x04, 0x46
        /*0022*/ 	.short	(.L_12 - .L_11)


	//   ....[0]....
.L_11:
        /*0024*/ 	.word	0x00000110


	//----- nvinfo : EIATTR_EXIT_INSTR_OFFSETS
	.align		4
.L_12:
        /*0028*/ 	.byte	0x04, 0x1c
        /*002a*/ 	.short	(.L_14 - .L_13)


	//   ....[0]....
.L_13:
        /*002c*/ 	.word	0x00000120


	//----- nvinfo : EIATTR_SW_WAR
	.align		4
.L_14:
        /*0030*/ 	.byte	0x04, 0x36
        /*0032*/ 	.short	(.L_16 - .L_15)
.L_15:
        /*0034*/ 	.word	0x00000008
.L_16:


//--------------------- .nv.callgraph             --------------------------
	.section	.nv.callgraph,"",@"SHT_CUDA_CALLGRAPH"
	.align	4
	.sectionentsize	8
	.align		4
        /*0000*/ 	.word	0x00000000
	.align		4
        /*0004*/ 	.word	0xffffffff
	.align		4
        /*0008*/ 	.word	index@(_Z13simple_kernelv)
	.align		4
        /*000c*/ 	.word	index@(vprintf)
	.align		4
        /*0010*/ 	.word	0x00000000
	.align		4
        /*0014*/ 	.word	0xfffffffe
	.align		4
        /*0018*/ 	.word	0x00000000
	.align		4
        /*001c*/ 	.word	0xfffffffd
	.align		4
        /*0020*/ 	.word	0x00000000
	.align		4
        /*0024*/ 	.word	0xfffffffc


//--------------------- .nv.constant4             --------------------------
	.section	.nv.constant4,"a",@progbits
	.align	8
	.align		8
.nv.constant4:
        /*0000*/ 	.dword	vprintf
	.align		8
        /*0008*/ 	.dword	$str


//--------------------- .text._Z13simple_kernelv  --------------------------
	.section	.text._Z13simple_kernelv,"ax",@progbits
	.align	128
        .global         _Z13simple_kernelv
        .type           _Z13simple_kernelv,@function
        .size           _Z13simple_kernelv,(.L_x_2 - _Z13simple_kernelv)
        .other          _Z13simple_kernelv,@"STO_CUDA_ENTRY STV_DEFAULT"
_Z13simple_kernelv:
.text._Z13simple_kernelv:
[----:B------:R-:W0:Y:S01]  /*0000*/  LDC R1, c[0x0][0x37c] ;  /* 0x0000df00ff017b82 */ /* 0x000e220000000800 */
[----:B------:R-:W1:Y:S01]  /*0010*/  S2R R0, SR_TID.X ;  /* 0x0000000000007919 */ /* 0x000e620000002100 */
[----:B------:R-:W2:Y:S06]  /*0020*/  LDCU UR5, c[0x0][0x2fc] ;  /* 0x00005f80ff0577ac */ /* 0x000eac0008000800 */
[----:B------:R-:W1:Y:S01]  /*0030*/  S2UR UR6, SR_CTAID.X ;  /* 0x00000000000679c3 */ /* 0x000e620000002500 */
[----:B------:R-:W-:Y:S01]  /*0040*/  MOV R2, 0x0 ;  /* 0x0000000000027802 */ /* 0x000fe20000000f00 */
[----:B0-----:R-:W-:Y:S01]  /*0050*/  VIADD R1, R1, 0xfffffff8 ;  /* 0xfffffff801017836 */ /* 0x001fe20000000000 */
[----:B------:R-:W0:Y:S05]  /*0060*/  LDCU UR4, c[0x0][0x2f8] ;  /* 0x00005f00ff0477ac */ /* 0x000e2a0008000800 */
[----:B------:R-:W1:Y:S01]  /*0070*/  LDC R3, c[0x0][0x360] ;  /* 0x0000d800ff037b82 */ /* 0x000e620000000800 */
[----:B0-----:R-:W-:-:S05]  /*0080*/  IADD3 R6, P0, PT, R1, UR4, RZ ;  /* 0x0000000401067c10 */ /* 0x001fca000ff1e0ff */
[----:B--2---:R-:W-:Y:S02]  /*0090*/  IMAD.X R7, RZ, RZ, UR5, P0 ;  /* 0x00000005ff077e24 */ /* 0x004fe400080e06ff */
[----:B-1----:R-:W-:Y:S01]  /*00a0*/  IMAD R0, R3, UR6, R0 ;  /* 0x0000000603007c24 */ /* 0x002fe2000f8e0200 */
[----:B------:R-:W0:Y:S01]  /*00b0*/  LDCU.64 UR6, c[0x4][0x8] ;  /* 0x01000100ff0677ac */ /* 0x000e220008000a00 */
[----:B------:R-:W1:Y:S03]  /*00c0*/  LDC.64 R2, c[0x4][R2] ;  /* 0x0100000002027b82 */ /* 0x000e660000000a00 */
[----:B------:R2:W-:Y:S01]  /*00d0*/  STL [R1], R0 ;  /* 0x0000000001007387 */ /* 0x0005e20000100800 */
[----:B0-----:R-:W-:Y:S01]  /*00e0*/  IMAD.U32 R4, RZ, RZ, UR6 ;  /* 0x00000006ff047e24 */ /* 0x001fe2000f8e00ff */
[----:B--2---:R-:W-:-:S07]  /*00f0*/  MOV R5, UR7 ;  /* 0x0000000700057c02 */ /* 0x004fce0008000f00 */
[----:B------:R-:W-:-:S07]  /*0100*/  LEPC R20, `(.L_x_0) ;  /* 0x000000001014794e */ /* 0x000fce0000000000 */
[----:B-1----:R-:W-:Y:S05]  /*0110*/  CALL.ABS.NOINC R2 ;  /* 0x0000000002007343 */ /* 0x002fea0003c00000 */
.L_x_0:
[----:B------:R-:W-:Y:S05]  /*0120*/  EXIT ;  /* 0x000000000000794d */ /* 0x000fea0003800000 */
.L_x_1:
[----:B------:R-:W-:-:S00]  /*0130*/  BRA `(.L_x_1) ;  /* 0xfffffffc00fc7947 */ /* 0x000fc0000383ffff */
[----:B------:R-:W-:-:S00]  /*0140*/  NOP ;  /* 0x0000000000007918 */ /* 0x000fc00000000000 */
        /* <DEDUP_REMOVED lines=11> */
.L_x_2:


//--------------------- .nv.global.init           --------------------------
	.section	.nv.global.init,"aw",@progbits
.nv.global.init:
	.type		$str,@object
	.size		$str,(.L_0 - $str)
$str:
        /*0000*/ 	.byte	0x48, 0x65, 0x6c, 0x6c, 0x6f, 0x20, 0x57, 0x6f, 0x72, 0x6c, 0x64, 0x20, 0x66, 0x72, 0x6f, 0x6d
        /*0010*/ 	.byte	0x20, 0x47, 0x50, 0x55, 0x20, 0x25, 0x64, 0x0a, 0x00
.L_0:


//--------------------- .nv.shared.reserved.0     --------------------------
	.section	.nv.shared.reserved.0,"aw",@nobits
	.weak		__nv_reservedSMEM_offset_0_alias
	.size		__nv_reservedSMEM_offset_0_alias, 0, 64
	.other		__nv_reservedSMEM_offset_0_alias,@"STO_CUDA_RESERVED_SHARED STV_DEFAULT"
__nv_reservedSMEM_offset_0_alias:
	.zero		0
	.zero		64


//--------------------- .nv.constant0._Z13simple_kernelv --------------------------
	.section	.nv.constant0._Z13simple_kernelv,"a",@progbits
	.sectionflags	@""
	.align	4
.nv.constant0._Z13simple_kernelv:
	.zero		896


//--------------------- SYMBOLS --------------------------

	.type		.nv.reservedSmem.offset0,@object
	.size		.nv.reservedSmem.offset0,0x4
	.type		vprintf,@function
